//
// Generated by NVIDIA NVVM Compiler
//
// Compiler Build ID: CL-36424714
// Cuda compilation tools, release 13.0, V13.0.88
// Based on NVVM 20.0.0
//

.version 9.0
.target sm_100
.address_size 64

	// .globl	_Z9addKernelPiPKiS1_
.extern .func  (.param .b32 func_retval0) vprintf
(
	.param .b64 vprintf_param_0,
	.param .b64 vprintf_param_1
)
;
.global .align 1 .b8 $str[12] = {99, 91, 37, 100, 93, 32, 61, 32, 37, 100, 10};

.visible .entry _Z9addKernelPiPKiS1_(
	.param .u64 .ptr .align 1 _Z9addKernelPiPKiS1__param_0,
	.param .u64 .ptr .align 1 _Z9addKernelPiPKiS1__param_1,
	.param .u64 .ptr .align 1 _Z9addKernelPiPKiS1__param_2
)
{
	.reg .b32 	%r<5>;
	.reg .b64 	%rd<11>;

	ld.param.u64 	%rd1, [_Z9addKernelPiPKiS1__param_0];
	ld.param.u64 	%rd2, [_Z9addKernelPiPKiS1__param_1];
	ld.param.u64 	%rd3, [_Z9addKernelPiPKiS1__param_2];
	cvta.to.global.u64 	%rd4, %rd1;
	cvta.to.global.u64 	%rd5, %rd3;
	cvta.to.global.u64 	%rd6, %rd2;
	mov.u32 	%r1, %tid.x;
	mul.wide.u32 	%rd7, %r1, 4;
	add.s64 	%rd8, %rd6, %rd7;
	ld.global.u32 	%r2, [%rd8];
	add.s64 	%rd9, %rd5, %rd7;
	ld.global.u32 	%r3, [%rd9];
	add.s32 	%r4, %r3, %r2;
	add.s64 	%rd10, %rd4, %rd7;
	st.global.u32 	[%rd10], %r4;
	ret;

}
	// .globl	_Z11printKernelPi
.visible .entry _Z11printKernelPi(
	.param .u64 .ptr .align 1 _Z11printKernelPi_param_0
)
{
	.local .align 8 .b8 	__local_depot1[8];
	.reg .b64 	%SP;
	.reg .b64 	%SPL;
	.reg .b32 	%r<5>;
	.reg .b64 	%rd<9>;

	mov.u64 	%SPL, __local_depot1;
	cvta.local.u64 	%SP, %SPL;
	ld.param.u64 	%rd1, [_Z11printKernelPi_param_0];
	cvta.to.global.u64 	%rd2, %rd1;
	add.u64 	%rd3, %SP, 0;
	add.u64 	%rd4, %SPL, 0;
	mov.u32 	%r1, %tid.x;
	mul.wide.u32 	%rd5, %r1, 4;
	add.s64 	%rd6, %rd2, %rd5;
	ld.global.u32 	%r2, [%rd6];
	st.local.v2.u32 	[%rd4], {%r1, %r2};
	mov.u64 	%rd7, $str;
	cvta.global.u64 	%rd8, %rd7;
	{ // callseq 0, 0
	.param .b64 param0;
	st.param.b64 	[param0], %rd8;
	.param .b64 param1;
	st.param.b64 	[param1], %rd3;
	.param .b32 retval0;
	call.uni (retval0), 
	vprintf, 
	(
	param0, 
	param1
	);
	ld.param.b32 	%r3, [retval0];
	} // callseq 0
	ret;

}


// ===== COMPILED SASS (sm_100) =====

	.target	sm_100

	.elftype	@"ET_EXEC"


//--------------------- .note.nv.tkinfo           --------------------------
	.section	.note.nv.tkinfo,"",@"SHT_NOTE"
	.sectionflags	@"SHF_NOTE_NV_TKINFO"
	.tkinfo
        /*0018*/ 	.word	0x00000002
        /*0030*/ 	.string	""
        /*0030*/ 	.string	"ptxas"
        /*0030*/ 	.string	"Cuda compilation tools, release 13.0, V13.0.88"
        /*0030*/ 	.string	"Build cuda_13.0.r13.0/compiler.36424714_0"
        /*0030*/ 	.string	"-arch sm_100 -m 64 "



//--------------------- .note.nv.cuinfo           --------------------------
	.section	.note.nv.cuinfo,"",@"SHT_NOTE"
	.sectionflags	@"SHF_NOTE_NV_CUINFO"
        /*0018*/ 	.short	0x0002
        /*001a*/ 	.short	0x0064
        /*001c*/ 	.short	0x0082
	.zero		2


//--------------------- .nv.info                  --------------------------
	.section	.nv.info,"",@"SHT_CUDA_INFO"
	.align	4


	//----- nvinfo : EIATTR_REGCOUNT
	.align		4
        /*0000*/ 	.byte	0x04, 0x2f
        /*0002*/ 	.short	(.L_2 - .L_1)
	.align		4
.L_1:
        /*0004*/ 	.word	index@(_Z9addKernelPiPKiS1_)
        /*0008*/ 	.word	0x0000000c


	//----- nvinfo : EIATTR_FRAME_SIZE
	.align		4
.L_2:
        /*000c*/ 	.byte	0x04, 0x11
        /*000e*/ 	.short	(.L_4 - .L_3)
	.align		4
.L_3:
        /*0010*/ 	.word	index@(_Z9addKernelPiPKiS1_)
        /*0014*/ 	.word	0x00000000


	//----- nvinfo : EIATTR_REGCOUNT
	.align		4
.L_4:
        /*0018*/ 	.byte	0x04, 0x2f
        /*001a*/ 	.short	(.L_6 - .L_5)
	.align		4
.L_5:
        /*001c*/ 	.word	index@(_Z11printKernelPi)
        /*0020*/ 	.word	0x00000018


	//----- nvinfo : EIATTR_FRAME_SIZE
	.align		4
.L_6:
        /*0024*/ 	.byte	0x04, 0x11
        /*0026*/ 	.short	(.L_8 - .L_7)
	.align		4
.L_7:
        /*0028*/ 	.word	index@(_Z11printKernelPi)
        /*002c*/ 	.word	0x00000008


	//----- nvinfo : EIATTR_MIN_STACK_SIZE
	.align		4
.L_8:
        /*0030*/ 	.byte	0x04, 0x12
        /*0032*/ 	.short	(.L_10 - .L_9)
	.align		4
.L_9:
        /*0034*/ 	.word	index@(_Z11printKernelPi)
        /*0038*/ 	.word	0x00000008


	//----- nvinfo : EIATTR_MIN_STACK_SIZE
	.align		4
.L_10:
        /*003c*/ 	.byte	0x04, 0x12
        /*003e*/ 	.short	(.L_12 - .L_11)
	.align		4
.L_11:
        /*0040*/ 	.word	index@(_Z9addKernelPiPKiS1_)
        /*0044*/ 	.word	0x00000000
.L_12:


//--------------------- .nv.compat                --------------------------
	.section	.nv.compat,"",@"SHT_CUDA_COMPAT_INFO"
	.align	4
        /*0000*/ 	.byte	0x02, 0x09, 0x00, 0x00, 0x02, 0x02, 0x01, 0x00, 0x02, 0x05, 0x05, 0x00, 0x03, 0x07, 0x01, 0x01
        /*0010*/ 	.byte	0x02, 0x03, 0x00, 0x00, 0x02, 0x06, 0x01, 0x00, 0x04, 0x0b, 0x08, 0x00, 0x09, 0x00, 0x00, 0x00
        /*0020*/ 	.byte	0x00, 0x00, 0x00, 0x00


//--------------------- .nv.info._Z11printKernelPi --------------------------
	.section	.nv.info._Z11printKernelPi,"",@"SHT_CUDA_INFO"
	.sectionflags	@""
	.align	4


	//----- nvinfo : EIATTR_CUDA_API_VERSION
	.align		4
        /*0000*/ 	.byte	0x04, 0x37
        /*0002*/ 	.short	(.L_14 - .L_13)
.L_13:
        /*0004*/ 	.word	0x00000082


	//----- nvinfo : EIATTR_KPARAM_INFO
	.align		4
.L_14:
        /*0008*/ 	.byte	0x04, 0x17
        /*000a*/ 	.short	(.L_16 - .L_15)
.L_15:
        /*000c*/ 	.word	0x00000000
        /*0010*/ 	.short	0x0000
        /*0012*/ 	.short	0x0000
        /*0014*/ 	.byte	0x00, 0xf5, 0x21, 0x00


	//----- nvinfo : EIATTR_SPARSE_MMA_MASK
	.align		4
.L_16:
        /*0018*/ 	.byte	0x03, 0x50
        /*001a*/ 	.short	0x0000


	//----- nvinfo : EIATTR_MAXREG_COUNT
	.align		4
        /*001c*/ 	.byte	0x03, 0x1b
        /*001e*/ 	.short	0x00ff


	//----- nvinfo : EIATTR_EXTERNS
	.align		4
        /*0020*/ 	.byte	0x04, 0x0f
        /*0022*/ 	.short	(.L_18 - .L_17)


	//   ....[0]....
	.align		4
.L_17:
        /*0024*/ 	.word	index@(vprintf)


	//----- nvinfo : EIATTR_MERCURY_ISA_VERSION
	.align		4
.L_18:
        /*0028*/ 	.byte	0x03, 0x5f
        /*002a*/ 	.short	0x0101


	//----- nvinfo : EIATTR_VRC_CTA_INIT_COUNT
	.align		4
        /*002c*/ 	.byte	0x02, 0x4a
	.zero		1
	.zero		1


	//----- nvinfo : EIATTR_SYSCALL_OFFSETS
	.align		4
        /*0030*/ 	.byte	0x04, 0x46
        /*0032*/ 	.short	(.L_20 - .L_19)


	//   ....[0]....
.L_19:
        /*0034*/ 	.word	0x00000120


	//----- nvinfo : EIATTR_EXIT_INSTR_OFFSETS
	.align		4
.L_20:
        /*0038*/ 	.byte	0x04, 0x1c
        /*003a*/ 	.short	(.L_22 - .L_21)


	//   ....[0]....
.L_21:
        /*003c*/ 	.word	0x00000130


	//----- nvinfo : EIATTR_CBANK_PARAM_SIZE
	.align		4
.L_22:
        /*0040*/ 	.byte	0x03, 0x19
        /*0042*/ 	.short	0x0008


	//----- nvinfo : EIATTR_PARAM_CBANK
	.align		4
        /*0044*/ 	.byte	0x04, 0x0a
        /*0046*/ 	.short	(.L_24 - .L_23)
	.align		4
.L_23:
        /*0048*/ 	.word	index@(.nv.constant0._Z11printKernelPi)
        /*004c*/ 	.short	0x0380
        /*004e*/ 	.short	0x0008


	//----- nvinfo : EIATTR_SW_WAR
	.align		4
.L_24:
        /*0050*/ 	.byte	0x04, 0x36
        /*0052*/ 	.short	(.L_26 - .L_25)
.L_25:
        /*0054*/ 	.word	0x00000008
.L_26:


//--------------------- .nv.info._Z9addKernelPiPKiS1_ --------------------------
	.section	.nv.info._Z9addKernelPiPKiS1_,"",@"SHT_CUDA_INFO"
	.sectionflags	@""
	.align	4


	//----- nvinfo : EIATTR_CUDA_API_VERSION
	.align		4
        /*0000*/ 	.byte	0x04, 0x37
        /*0002*/ 	.short	(.L_28 - .L_27)
.L_27:
        /*0004*/ 	.word	0x00000082


	//----- nvinfo : EIATTR_KPARAM_INFO
	.align		4
.L_28:
        /*0008*/ 	.byte	0x04, 0x17
        /*000a*/ 	.short	(.L_30 - .L_29)
.L_29:
        /*000c*/ 	.word	0x00000000
        /*0010*/ 	.short	0x0002
        /*0012*/ 	.short	0x0010
        /*0014*/ 	.byte	0x00, 0xf5, 0x21, 0x00


	//----- nvinfo : EIATTR_KPARAM_INFO
	.align		4
.L_30:
        /*0018*/ 	.byte	0x04, 0x17
        /*001a*/ 	.short	(.L_32 - .L_31)
.L_31:
        /*001c*/ 	.word	0x00000000
        /*0020*/ 	.short	0x0001
        /*0022*/ 	.short	0x0008
        /*0024*/ 	.byte	0x00, 0xf5, 0x21, 0x00


	//----- nvinfo : EIATTR_KPARAM_INFO
	.align		4
.L_32:
        /*0028*/ 	.byte	0x04, 0x17
        /*002a*/ 	.short	(.L_34 - .L_33)
.L_33:
        /*002c*/ 	.word	0x00000000
        /*0030*/ 	.short	0x0000
        /*0032*/ 	.short	0x0000
        /*0034*/ 	.byte	0x00, 0xf5, 0x21, 0x00


	//----- nvinfo : EIATTR_SPARSE_MMA_MASK
	.align		4
.L_34:
        /*0038*/ 	.byte	0x03, 0x50
        /*003a*/ 	.short	0x0000


	//----- nvinfo : EIATTR_MAXREG_COUNT
	.align		4
        /*003c*/ 	.byte	0x03, 0x1b
        /*003e*/ 	.short	0x00ff


	//----- nvinfo : EIATTR_MERCURY_ISA_VERSION
	.align		4
        /*0040*/ 	.byte	0x03, 0x5f
        /*0042*/ 	.short	0x0101


	//----- nvinfo : EIATTR_VRC_CTA_INIT_COUNT
	.align		4
        /*0044*/ 	.byte	0x02, 0x4a
	.zero		1
	.zero		1


	//----- nvinfo : EIATTR_EXIT_INSTR_OFFSETS
	.align		4
        /*0048*/ 	.byte	0x04, 0x1c
        /*004a*/ 	.short	(.L_36 - .L_35)


	//   ....[0]....
.L_35:
        /*004c*/ 	.word	0x000000d0


	//----- nvinfo : EIATTR_CBANK_PARAM_SIZE
	.align		4
.L_36:
        /*0050*/ 	.byte	0x03, 0x19
        /*0052*/ 	.short	0x0018


	//----- nvinfo : EIATTR_PARAM_CBANK
	.align		4
        /*0054*/ 	.byte	0x04, 0x0a
        /*0056*/ 	.short	(.L_38 - .L_37)
	.align		4
.L_37:
        /*0058*/ 	.word	index@(.nv.constant0._Z9addKernelPiPKiS1_)
        /*005c*/ 	.short	0x0380
        /*005e*/ 	.short	0x0018


	//----- nvinfo : EIATTR_SW_WAR
	.align		4
.L_38:
        /*0060*/ 	.byte	0x04, 0x36
        /*0062*/ 	.short	(.L_40 - .L_39)
.L_39:
        /*0064*/ 	.word	0x00000008
.L_40:


//--------------------- .nv.callgraph             --------------------------
	.section	.nv.callgraph,"",@"SHT_CUDA_CALLGRAPH"
	.align	4
	.sectionentsize	8
	.align		4
        /*0000*/ 	.word	0x00000000
	.align		4
        /*0004*/ 	.word	0xffffffff
	.align		4
        /*0008*/ 	.word	index@(_Z11printKernelPi)
	.align		4
        /*000c*/ 	.word	index@(vprintf)
	.align		4
        /*0010*/ 	.word	0x00000000
	.align		4
        /*0014*/ 	.word	0xfffffffe
	.align		4
        /*0018*/ 	.word	0x00000000
	.align		4
        /*001c*/ 	.word	0xfffffffd
	.align		4
        /*0020*/ 	.word	0x00000000
	.align		4
        /*0024*/ 	.word	0xfffffffc


//--------------------- .nv.constant4             --------------------------
	.section	.nv.constant4,"a",@progbits
	.align	8
	.align		8
.nv.constant4:
        /*0000*/ 	.dword	vprintf
	.align		8
        /*0008*/ 	.dword	$str


//--------------------- .text._Z11printKernelPi   --------------------------
	.section	.text._Z11printKernelPi,"ax",@progbits
	.align	128
        .global         _Z11printKernelPi
        .type           _Z11printKernelPi,@function
        .size           _Z11printKernelPi,(.L_x_3 - _Z11printKernelPi)
        .other          _Z11printKernelPi,@"STO_CUDA_ENTRY STV_DEFAULT"
_Z11printKernelPi:
.text._Z11printKernelPi:
[----:B------:R-:W0:Y:S01]  /*0000*/  LDC R1, c[0x0][0x37c] ;  /* 0x0000df00ff017b82 */ /* 0x000e220000000800 */
[----:B------:R-:W1:Y:S07]  /*0010*/  S2R R10, SR_TID.X ;  /* 0x00000000000a7919 */ /* 0x000e6e0000002100 */
[----:B------:R-:W1:Y:S01]  /*0020*/  LDC.64 R2, c[0x0][0x380] ;  /* 0x0000e000ff027b82 */ /* 0x000e620000000a00 */
[----:B------:R-:W2:Y:S01]  /*0030*/  LDCU.64 UR4, c[0x0][0x358] ;  /* 0x00006b00ff0477ac */ /* 0x000ea20008000a00 */
[----:B0-----:R-:W-:Y:S01]  /*0040*/  VIADD R1, R1, 0xfffffff8 ;  /* 0xfffffff801017836 */ /* 0x001fe20000000000 */
[----:B------:R-:W0:Y:S01]  /*0050*/  LDCU.64 UR6, c[0x4][0x8] ;  /* 0x01000100ff0677ac */ /* 0x000e220008000a00 */
[----:B-1----:R-:W-:-:S05]  /*0060*/  IMAD.WIDE.U32 R2, R10, 0x4, R2 ;  /* 0x000000040a027825 */ /* 0x002fca00078e0002 */
[----:B--2---:R-:W2:Y:S01]  /*0070*/  LDG.E R11, desc[UR4][R2.64] ;  /* 0x00000004020b7981 */ /* 0x004ea2000c1e1900 */
[----:B------:R-:W-:Y:S01]  /*0080*/  MOV R0, 0x0 ;  /* 0x0000000000007802 */ /* 0x000fe20000000f00 */
[----:B------:R-:W1:Y:S01]  /*0090*/  LDCU UR4, c[0x0][0x2f8] ;  /* 0x00005f00ff0477ac */ /* 0x000e620008000800 */
[----:B0-----:R-:W-:Y:S01]  /*00a0*/  IMAD.U32 R4, RZ, RZ, UR6 ;  /* 0x00000006ff047e24 */ /* 0x001fe2000f8e00ff */
[----:B------:R-:W-:Y:S01]  /*00b0*/  MOV R5, UR7 ;  /* 0x0000000700057c02 */ /* 0x000fe20008000f00 */
[----:B------:R0:W3:Y:S01]  /*00c0*/  LDC.64 R8, c[0x4][R0] ;  /* 0x0100000000087b82 */ /* 0x0000e20000000a00 */
[----:B------:R-:W4:Y:S01]  /*00d0*/  LDCU UR5, c[0x0][0x2fc] ;  /* 0x00005f80ff0577ac */ /* 0x000f220008000800 */
[----:B-1----:R-:W-:-:S05]  /*00e0*/  IADD3 R6, P0, PT, R1, UR4, RZ ;  /* 0x0000000401067c10 */ /* 0x002fca000ff1e0ff */
[----:B----4-:R-:W-:Y:S01]  /*00f0*/  IMAD.X R7, RZ, RZ, UR5, P0 ;  /* 0x00000005ff077e24 */ /* 0x010fe200080e06ff */
[----:B--23--:R0:W-:Y:S07]  /*0100*/  STL.64 [R1], R10 ;  /* 0x0000000a01007387 */ /* 0x00c1ee0000100a00 */
[----:B------:R-:W-:-:S07]  /*0110*/  LEPC R20, `(.L_x_0) ;  /* 0x000000001014794e */ /* 0x000fce0000000000 */
[----:B0-----:R-:W-:Y:S05]  /*0120*/  CALL.ABS.NOINC R8 ;  /* 0x0000000008007343 */ /* 0x001fea0003c00000 */
.L_x_0:
[----:B------:R-:W-:Y:S05]  /*0130*/  EXIT ;  /* 0x000000000000794d */ /* 0x000fea0003800000 */
.L_x_1:
[----:B------:R-:W-:-:S00]  /*0140*/  BRA `(.L_x_1) ;  /* 0xfffffffc00fc7947 */ /* 0x000fc0000383ffff */
[----:B------:R-:W-:-:S00]  /*0150*/  NOP ;  /* 0x0000000000007918 */ /* 0x000fc00000000000 */
        /* <DEDUP_REMOVED lines=10> */
.L_x_3:


//--------------------- .text._Z9addKernelPiPKiS1_ --------------------------
	.section	.text._Z9addKernelPiPKiS1_,"ax",@progbits
	.align	128
        .global         _Z9addKernelPiPKiS1_
        .type           _Z9addKernelPiPKiS1_,@function
        .size           _Z9addKernelPiPKiS1_,(.L_x_4 - _Z9addKernelPiPKiS1_)
        .other          _Z9addKernelPiPKiS1_,@"STO_CUDA_ENTRY STV_DEFAULT"
_Z9addKernelPiPKiS1_:
.text._Z9addKernelPiPKiS1_:
[----:B------:R-:W-:Y:S01]  /*0000*/  LDC R1, c[0x0][0x37c] ;  /* 0x0000df00ff017b82 */ /* 0x000fe20000000800 */
[----:B------:R-:W0:Y:S07]  /*0010*/  S2R R9, SR_TID.X ;  /* 0x0000000000097919 */ /* 0x000e2e0000002100 */
[----:B------:R-:W0:Y:S01]  /*0020*/  LDC.64 R2, c[0x0][0x388] ;  /* 0x0000e200ff027b82 */ /* 0x000e220000000a00 */
[----:B------:R-:W1:Y:S07]  /*0030*/  LDCU.64 UR4, c[0x0][0x358] ;  /* 0x00006b00ff0477ac */ /* 0x000e6e0008000a00 */
[----:B------:R-:W2:Y:S08]  /*0040*/  LDC.64 R4, c[0x0][0x390] ;  /* 0x0000e400ff047b82 */ /* 0x000eb00000000a00 */
[----:B------:R-:W3:Y:S01]  /*0050*/  LDC.64 R6, c[0x0][0x380] ;  /* 0x0000e000ff067b82 */ /* 0x000ee20000000a00 */
[----:B0-----:R-:W-:-:S04]  /*0060*/  IMAD.WIDE.U32 R2, R9, 0x4, R2 ;  /* 0x0000000409027825 */ /* 0x001fc800078e0002 */
[C---:B--2---:R-:W-:Y:S02]  /*0070*/  IMAD.WIDE.U32 R4, R9.reuse, 0x4, R4 ;  /* 0x0000000409047825 */ /* 0x044fe400078e0004 */
[----:B-1----:R-:W2:Y:S04]  /*0080*/  LDG.E R2, desc[UR4][R2.64] ;  /* 0x0000000402027981 */ /* 0x002ea8000c1e1900 */
[----:B------:R-:W2:Y:S01]  /*0090*/  LDG.E R5, desc[UR4][R4.64] ;  /* 0x0000000404057981 */ /* 0x000ea2000c1e1900 */
[----:B---3--:R-:W-:Y:S01]  /*00a0*/  IMAD.WIDE.U32 R6, R9, 0x4, R6 ;  /* 0x0000000409067825 */ /* 0x008fe200078e0006 */
[----:B--2---:R-:W-:-:S05]  /*00b0*/  IADD3 R9, PT, PT, R2, R5, RZ ;  /* 0x0000000502097210 */ /* 0x004fca0007ffe0ff */
[----:B------:R-:W-:Y:S01]  /*00c0*/  STG.E desc[UR4][R6.64], R9 ;  /* 0x0000000906007986 */ /* 0x000fe2000c101904 */
[----:B------:R-:W-:Y:S05]  /*00d0*/  EXIT ;  /* 0x000000000000794d */ /* 0x000fea0003800000 */
.L_x_2:
        /* <DEDUP_REMOVED lines=10> */
.L_x_4:


//--------------------- .nv.global.init           --------------------------
	.section	.nv.global.init,"aw",@progbits
.nv.global.init:
	.type		$str,@object
	.size		$str,(.L_0 - $str)
$str:
        /*0000*/ 	.byte	0x63, 0x5b, 0x25, 0x64, 0x5d, 0x20, 0x3d, 0x20, 0x25, 0x64, 0x0a, 0x00
.L_0:


//--------------------- .nv.shared.reserved.0     --------------------------
	.section	.nv.shared.reserved.0,"aw",@nobits
	.weak		__nv_reservedSMEM_offset_0_alias
	.size		__nv_reservedSMEM_offset_0_alias, 0, 64
	.other		__nv_reservedSMEM_offset_0_alias,@"STO_CUDA_RESERVED_SHARED STV_DEFAULT"
__nv_reservedSMEM_offset_0_alias:
	.zero		0
	.zero		64


//--------------------- .nv.constant0._Z11printKernelPi --------------------------
	.section	.nv.constant0._Z11printKernelPi,"a",@progbits
	.sectionflags	@""
	.align	4
.nv.constant0._Z11printKernelPi:
	.zero		904


//--------------------- .nv.constant0._Z9addKernelPiPKiS1_ --------------------------
	.section	.nv.constant0._Z9addKernelPiPKiS1_,"a",@progbits
	.sectionflags	@""
	.align	4
.nv.constant0._Z9addKernelPiPKiS1_:
	.zero		920


//--------------------- SYMBOLS --------------------------

	.type		.nv.reservedSmem.offset0,@object
	.size		.nv.reservedSmem.offset0,0x4
	.type		vprintf,@function
